	.headerflags	@"EF_CUDA_TEXMODE_UNIFIED EF_CUDA_64BIT_ADDRESS EF_CUDA_ACCELERATORS EF_CUDA_SM90 EF_CUDA_VIRTUAL_SM(EF_CUDA_SM90)"
	.elftype	@"ET_EXEC"


//--------------------- .nv.info                  --------------------------
	.section	.nv.info,"",@"SHT_CUDA_INFO"
	.align	4


	//----- nvinfo : EIATTR_REGCOUNT
	.align		4
        /*0000*/ 	.byte	0x04, 0x2f
        /*0002*/ 	.short	(.L_1 - .L_0)
	.align		4
.L_0:
        /*0004*/ 	.word	index@(triton_poi_fused_cat_25)
        /*0008*/ 	.word	0x00000014


	//----- nvinfo : EIATTR_MIN_STACK_SIZE
	.align		4
.L_1:
        /*000c*/ 	.byte	0x04, 0x12
        /*000e*/ 	.short	(.L_3 - .L_2)
	.align		4
.L_2:
        /*0010*/ 	.word	index@(triton_poi_fused_cat_25)
        /*0014*/ 	.word	0x00000000


	//----- nvinfo : EIATTR_FRAME_SIZE
	.align		4
.L_3:
        /*0018*/ 	.byte	0x04, 0x11
        /*001a*/ 	.short	(.L_5 - .L_4)
	.align		4
.L_4:
        /*001c*/ 	.word	index@(triton_poi_fused_cat_25)
        /*0020*/ 	.word	0x00000000


	//----- nvinfo : EIATTR_MIN_STACK_SIZE
	.align		4
.L_5:
        /*0024*/ 	.byte	0x04, 0x12
        /*0026*/ 	.short	(.L_7 - .L_6)
	.align		4
.L_6:
        /*0028*/ 	.word	index@(triton_poi_fused_cat_25)
        /*002c*/ 	.word	0x00000000
.L_7:


//--------------------- .nv.info.triton_poi_fused_cat_25 --------------------------
	.section	.nv.info.triton_poi_fused_cat_25,"",@"SHT_CUDA_INFO"
	.sectionflags	@""
	.align	4


	//----- nvinfo : EIATTR_CUDA_API_VERSION
	.align		4
        /*0000*/ 	.byte	0x04, 0x37
        /*0002*/ 	.short	(.L_9 - .L_8)
.L_8:
        /*0004*/ 	.word	0x0000007c


	//----- nvinfo : EIATTR_KPARAM_INFO
	.align		4
.L_9:
        /*0008*/ 	.byte	0x04, 0x17
        /*000a*/ 	.short	(.L_11 - .L_10)
.L_10:
        /*000c*/ 	.word	0x00000000
        /*0010*/ 	.short	0x0004
        /*0012*/ 	.short	0x0020
        /*0014*/ 	.byte	0x00, 0xf0, 0x11, 0x00


	//----- nvinfo : EIATTR_KPARAM_INFO
	.align		4
.L_11:
        /*0018*/ 	.byte	0x04, 0x17
        /*001a*/ 	.short	(.L_13 - .L_12)
.L_12:
        /*001c*/ 	.word	0x00000000
        /*0020*/ 	.short	0x0003
        /*0022*/ 	.short	0x0018
        /*0024*/ 	.byte	0x00, 0xf4, 0x21, 0x00


	//----- nvinfo : EIATTR_KPARAM_INFO
	.align		4
.L_13:
        /*0028*/ 	.byte	0x04, 0x17
        /*002a*/ 	.short	(.L_15 - .L_14)
.L_14:
        /*002c*/ 	.word	0x00000000
        /*0030*/ 	.short	0x0002
        /*0032*/ 	.short	0x0010
        /*0034*/ 	.byte	0x00, 0xf4, 0x21, 0x00


	//----- nvinfo : EIATTR_KPARAM_INFO
	.align		4
.L_15:
        /*0038*/ 	.byte	0x04, 0x17
        /*003a*/ 	.short	(.L_17 - .L_16)
.L_16:
        /*003c*/ 	.word	0x00000000
        /*0040*/ 	.short	0x0001
        /*0042*/ 	.short	0x0008
        /*0044*/ 	.byte	0x00, 0xf4, 0x21, 0x00


	//----- nvinfo : EIATTR_KPARAM_INFO
	.align		4
.L_17:
        /*0048*/ 	.byte	0x04, 0x17
        /*004a*/ 	.short	(.L_19 - .L_18)
.L_18:
        /*004c*/ 	.word	0x00000000
        /*0050*/ 	.short	0x0000
        /*0052*/ 	.short	0x0000
        /*0054*/ 	.byte	0x00, 0xf4, 0x21, 0x00


	//----- nvinfo : EIATTR_SPARSE_MMA_MASK
	.align		4
.L_19:
        /*0058*/ 	.byte	0x03, 0x50
        /*005a*/ 	.short	0x0000


	//----- nvinfo : EIATTR_MAXREG_COUNT
	.align		4
        /*005c*/ 	.byte	0x03, 0x1b
        /*005e*/ 	.short	0x00ff


	//----- nvinfo : EIATTR_EXIT_INSTR_OFFSETS
	.align		4
        /*0060*/ 	.byte	0x04, 0x1c
        /*0062*/ 	.short	(.L_21 - .L_20)


	//   ....[0]....
.L_20:
        /*0064*/ 	.word	0x00000540


	//----- nvinfo : EIATTR_REQNTID
	.align		4
.L_21:
        /*0068*/ 	.byte	0x04, 0x10
        /*006a*/ 	.short	(.L_23 - .L_22)
.L_22:
        /*006c*/ 	.word	0x00000100
        /*0070*/ 	.word	0x00000001
        /*0074*/ 	.word	0x00000001


	//----- nvinfo : EIATTR_CBANK_PARAM_SIZE
	.align		4
.L_23:
        /*0078*/ 	.byte	0x03, 0x19
        /*007a*/ 	.short	0x0024


	//----- nvinfo : EIATTR_PARAM_CBANK
	.align		4
        /*007c*/ 	.byte	0x04, 0x0a
        /*007e*/ 	.short	(.L_25 - .L_24)
	.align		4
.L_24:
        /*0080*/ 	.word	index@(.nv.constant0.triton_poi_fused_cat_25)
        /*0084*/ 	.short	0x0210
        /*0086*/ 	.short	0x0024


	//----- nvinfo : EIATTR_SW_WAR
	.align		4
.L_25:
        /*0088*/ 	.byte	0x04, 0x36
        /*008a*/ 	.short	(.L_27 - .L_26)
.L_26:
        /*008c*/ 	.word	0x00000008
.L_27:


//--------------------- .nv.callgraph             --------------------------
	.section	.nv.callgraph,"",@"SHT_CUDA_CALLGRAPH"
	.align	4
	.sectionentsize	8
	.align		4
        /*0000*/ 	.word	0x00000000
	.align		4
        /*0004*/ 	.word	0xffffffff
	.align		4
        /*0008*/ 	.word	0x00000000
	.align		4
        /*000c*/ 	.word	0xfffffffe
	.align		4
        /*0010*/ 	.word	0x00000000
	.align		4
        /*0014*/ 	.word	0xfffffffd
	.align		4
        /*0018*/ 	.word	0x00000000
	.align		4
        /*001c*/ 	.word	0xfffffffc


//--------------------- .text.triton_poi_fused_cat_25 --------------------------
	.section	.text.triton_poi_fused_cat_25,"ax",@progbits
	.align	128
        .global         triton_poi_fused_cat_25
        .type           triton_poi_fused_cat_25,@function
        .size           triton_poi_fused_cat_25,(.L_x_1 - triton_poi_fused_cat_25)
        .other          triton_poi_fused_cat_25,@"STO_CUDA_ENTRY STV_DEFAULT"
triton_poi_fused_cat_25:
.text.triton_poi_fused_cat_25:
[----:B------:R-:W-:Y:S01]  /*0000*/  LDC R1, c[0x0][0x28] ;  /* 0x00000a00ff017b82 */ /* 0x000fe20000000800 */
[----:B------:R-:W1:Y:S01]  /*0010*/  S2R R0, SR_TID.X ;  /* 0x0000000000007919 */ /* 0x000e620000002100 */
[----:B------:R-:W-:Y:S01]  /*0020*/  CS2R R10, SRZ ;  /* 0x00000000000a7805 */ /* 0x000fe2000001ff00 */
[----:B------:R-:W-:Y:S01]  /*0030*/  ULDC.64 UR4, c[0x0][0x208] ;  /* 0x0000820000047ab9 */ /* 0x000fe20000000a00 */
[----:B------:R-:W-:Y:S01]  /*0040*/  ULDC.64 UR6, c[0x0][0x220] ;  /* 0x0000880000067ab9 */ /* 0x000fe20000000a00 */
[----:B------:R-:W2:Y:S01]  /*0050*/  S2R R5, SR_CTAID.X ;  /* 0x0000000000057919 */ /* 0x000ea20000002500 */
[----:B-1----:R-:W-:Y:S01]  /*0060*/  IMAD.SHL.U32 R0, R0, 0x2, RZ ;  /* 0x0000000200007824 */ /* 0x002fe200078e00ff */
[----:B--2---:R-:W-:-:S04]  /*0070*/  SHF.R.S32.HI R3, RZ, 0x16, R5 ;  /* 0x00000016ff037819 */ /* 0x004fc80000011405 */
[----:B------:R-:W-:Y:S02]  /*0080*/  LOP3.LUT R0, R0, 0x1fe, RZ, 0xc0, !PT ;  /* 0x000001fe00007812 */ /* 0x000fe400078ec0ff */
[----:B------:R-:W-:-:S03]  /*0090*/  SGXT R3, R3, 0x1 ;  /* 0x000000010303781a */ /* 0x000fc60000000200 */
[----:B------:R-:W-:-:S05]  /*00a0*/  IMAD R0, R5, 0x200, R0 ;  /* 0x0000020005007824 */ /* 0x000fca00078e0200 */
[-C--:B------:R-:W-:Y:S02]  /*00b0*/  LEA.HI R3, R3, R0.reuse, RZ, 0x6 ;  /* 0x0000000003037211 */ /* 0x080fe400078f30ff */
[----:B------:R-:W-:Y:S02]  /*00c0*/  SHF.R.S32.HI R5, RZ, 0x1f, R0 ;  /* 0x0000001fff057819 */ /* 0x000fe40000011400 */
[----:B------:R-:W-:Y:S02]  /*00d0*/  SHF.R.S32.HI R8, RZ, 0x6, R3 ;  /* 0x00000006ff087819 */ /* 0x000fe40000011403 */
[----:B------:R-:W1:Y:S01]  /*00e0*/  LDC.64 R2, c[0x0][0x218] ;  /* 0x00008600ff027b82 */ /* 0x000e620000000a00 */
[----:B------:R-:W-:Y:S02]  /*00f0*/  LEA.HI R6, R5, R0, RZ, 0x3 ;  /* 0x0000000005067211 */ /* 0x000fe400078f18ff */
[----:B------:R-:W-:Y:S02]  /*0100*/  IMAD.HI R4, R8, 0x2aaaaaab, RZ ;  /* 0x2aaaaaab08047827 */ /* 0x000fe400078e02ff */
[----:B------:R-:W-:-:S03]  /*0110*/  SHF.R.S32.HI R7, RZ, 0x3, R6 ;  /* 0x00000003ff077819 */ /* 0x000fc60000011406 */
[----:B------:R-:W-:-:S04]  /*0120*/  SHF.R.U32.HI R5, RZ, 0x1f, R4 ;  /* 0x0000001fff057819 */ /* 0x000fc80000011604 */
[----:B------:R-:W-:Y:S02]  /*0130*/  LEA.HI R5, R4, R5, RZ, 0x1a ;  /* 0x0000000504057211 */ /* 0x000fe400078fd0ff */
[----:B------:R-:W-:-:S03]  /*0140*/  LEA.HI R4, R7, R7, RZ, 0x3 ;  /* 0x0000000707047211 */ /* 0x000fc600078f18ff */
[----:B------:R-:W-:Y:S01]  /*0150*/  IMAD R8, R5, -0x180, R8 ;  /* 0xfffffe8005087824 */ /* 0x000fe200078e0208 */
[----:B------:R-:W-:Y:S02]  /*0160*/  LOP3.LUT R4, R4, 0xfffffff8, RZ, 0xc0, !PT ;  /* 0xfffffff804047812 */ /* 0x000fe400078ec0ff */
[----:B------:R-:W-:Y:S02]  /*0170*/  LOP3.LUT R5, R6, 0xfffffff8, RZ, 0xc0, !PT ;  /* 0xfffffff806057812 */ /* 0x000fe400078ec0ff */
[----:B------:R-:W-:Y:S01]  /*0180*/  ISETP.GT.AND P0, PT, R8, 0x7f, PT ;  /* 0x0000007f0800780c */ /* 0x000fe20003f04270 */
[----:B------:R-:W-:Y:S02]  /*0190*/  IMAD.IADD R13, R7, 0x1, -R4 ;  /* 0x00000001070d7824 */ /* 0x000fe400078e0a04 */
[----:B------:R-:W-:Y:S02]  /*01a0*/  IMAD.IADD R7, R0, 0x1, -R5 ;  /* 0x0000000100077824 */ /* 0x000fe400078e0a05 */
[----:B-1----:R-:W-:Y:S01]  /*01b0*/  IMAD.WIDE R12, R13, 0x8, R2 ;  /* 0x000000080d0c7825 */ /* 0x002fe200078e0202 */
[----:B------:R-:W-:-:S03]  /*01c0*/  CS2R R4, SRZ ;  /* 0x0000000000047805 */ /* 0x000fc6000001ff00 */
[----:B------:R-:W-:-:S04]  /*01d0*/  IMAD.WIDE R2, R7, 0x8, R2 ;  /* 0x0000000807027825 */ /* 0x000fc800078e0202 */
[----:B------:R-:W2:Y:S01]  /*01e0*/  @P0 LDG.E.EL.64 R10, desc[UR4][R12.64] ;  /* 0x000000040c0a0981 */ /* 0x000ea2000c2e1b00 */
[----:B------:R-:W-:-:S06]  /*01f0*/  CS2R R6, SRZ ;  /* 0x0000000000067805 */ /* 0x000fcc000001ff00 */
[----:B------:R1:W3:Y:S01]  /*0200*/  @P0 LDG.E.EL.128 R4, desc[UR4][R2.64] ;  /* 0x0000000402040981 */ /* 0x0002e2000c2e1d00 */
[----:B------:R-:W-:-:S05]  /*0210*/  IMAD.HI R9, R0, 0x2aaaaaab, RZ ;  /* 0x2aaaaaab00097827 */ /* 0x000fca00078e02ff */
[----:B------:R-:W-:-:S04]  /*0220*/  SHF.R.U32.HI R14, RZ, 0x1f, R9 ;  /* 0x0000001fff0e7819 */ /* 0x000fc80000011609 */
[----:B------:R-:W-:Y:S01]  /*0230*/  LEA.HI.SX32 R9, R9, R14, 0x14 ;  /* 0x0000000e09097211 */ /* 0x000fe200078fa2ff */
[----:B-1----:R-:W1:Y:S01]  /*0240*/  LDC.64 R2, c[0x0][0x210] ;  /* 0x00008400ff027b82 */ /* 0x002e620000000a00 */
[----:B--2---:R-:W-:Y:S02]  /*0250*/  SEL R17, R11, RZ, P0 ;  /* 0x000000ff0b117207 */ /* 0x004fe40000000000 */
[----:B------:R-:W-:Y:S02]  /*0260*/  SEL R15, R10, RZ, P0 ;  /* 0x000000ff0a0f7207 */ /* 0x000fe40000000000 */
[----:B------:R-:W-:Y:S02]  /*0270*/  SHF.R.U32.HI R11, RZ, 0x1d, R17 ;  /* 0x0000001dff0b7819 */ /* 0x000fe40000011611 */
[----:B---3--:R-:W-:Y:S02]  /*0280*/  SEL R16, R5, RZ, P0 ;  /* 0x000000ff05107207 */ /* 0x008fe40000000000 */
[----:B------:R-:W-:-:S02]  /*0290*/  LOP3.LUT R10, R11, 0x4, RZ, 0xc0, !PT ;  /* 0x000000040b0a7812 */ /* 0x000fc400078ec0ff */
[----:B------:R-:W-:Y:S02]  /*02a0*/  SEL R14, R7, RZ, P0 ;  /* 0x000000ff070e7207 */ /* 0x000fe40000000000 */
[----:B------:R-:W-:Y:S02]  /*02b0*/  IADD3 R15, P1, R10, R15, RZ ;  /* 0x0000000f0a0f7210 */ /* 0x000fe40007f3e0ff */
[----:B------:R-:W-:Y:S02]  /*02c0*/  SEL R13, R4, RZ, P0 ;  /* 0x000000ff040d7207 */ /* 0x000fe40000000000 */
[----:B------:R-:W-:Y:S01]  /*02d0*/  SEL R11, R6, RZ, P0 ;  /* 0x000000ff060b7207 */ /* 0x000fe20000000000 */
[----:B------:R-:W-:Y:S01]  /*02e0*/  IMAD.X R12, RZ, RZ, R17, P1 ;  /* 0x000000ffff0c7224 */ /* 0x000fe200008e0611 */
[----:B------:R-:W-:Y:S01]  /*02f0*/  SHF.R.U32.HI R4, RZ, 0x1b, R16 ;  /* 0x0000001bff047819 */ /* 0x000fe20000011610 */
[----:B------:R-:W-:Y:S01]  /*0300*/  IMAD.SHL.U32 R5, R15, 0x10, RZ ;  /* 0x000000100f057824 */ /* 0x000fe200078e00ff */
[----:B------:R-:W-:-:S02]  /*0310*/  SHF.R.U32.HI R6, RZ, 0x1b, R14 ;  /* 0x0000001bff067819 */ /* 0x000fc4000001160e */
[----:B------:R-:W-:Y:S02]  /*0320*/  LEA R10, P2, R13, UR6, 0x2 ;  /* 0x000000060d0a7c11 */ /* 0x000fe4000f8410ff */
[----:B------:R-:W-:Y:S02]  /*0330*/  LEA R7, P1, R11, UR6, 0x2 ;  /* 0x000000060b077c11 */ /* 0x000fe4000f8210ff */
[----:B------:R-:W-:Y:S02]  /*0340*/  LOP3.LUT R4, R4, 0x10, RZ, 0xc0, !PT ;  /* 0x0000001004047812 */ /* 0x000fe400078ec0ff */
[----:B------:R-:W-:Y:S02]  /*0350*/  LOP3.LUT R6, R6, 0x10, RZ, 0xc0, !PT ;  /* 0x0000001006067812 */ /* 0x000fe400078ec0ff */
[----:B------:R-:W-:Y:S02]  /*0360*/  LEA.HI.X R13, R13, UR7, R16, 0x2, P2 ;  /* 0x000000070d0d7c11 */ /* 0x000fe400090f1410 */
[----:B------:R-:W-:-:S02]  /*0370*/  LEA.HI.X R11, R11, UR7, R14, 0x2, P1 ;  /* 0x000000070b0b7c11 */ /* 0x000fc400088f140e */
[----:B------:R-:W-:Y:S02]  /*0380*/  SHF.L.U64.HI R12, R15, 0x4, R12 ;  /* 0x000000040f0c7819 */ /* 0x000fe4000001020c */
[----:B------:R-:W-:Y:S01]  /*0390*/  IADD3 R4, P1, P2, R5, R10, R4 ;  /* 0x0000000a05047210 */ /* 0x000fe20007a3e004 */
[----:B------:R-:W-:Y:S01]  /*03a0*/  IMAD R10, R9, -0x6000, R0 ;  /* 0xffffa000090a7824 */ /* 0x000fe200078e0200 */
[----:B------:R-:W-:Y:S02]  /*03b0*/  IADD3 R6, P3, P4, R5, R7, R6 ;  /* 0x0000000705067210 */ /* 0x000fe40007c7e006 */
[----:B------:R-:W-:Y:S01]  /*03c0*/  IADD3.X R5, R12, R13, RZ, P1, P2 ;  /* 0x0000000d0c057210 */ /* 0x000fe20000fe44ff */
[----:B------:R-:W-:Y:S01]  /*03d0*/  IMAD.SHL.U32 R13, R8, 0x10, RZ ;  /* 0x00000010080d7824 */ /* 0x000fe200078e00ff */
[----:B------:R-:W-:Y:S01]  /*03e0*/  IADD3.X R7, R12, R11, RZ, P3, P4 ;  /* 0x0000000b0c077210 */ /* 0x000fe20001fe84ff */
[----:B------:R-:W-:Y:S01]  /*03f0*/  IMAD R11, R9, 0x2000, R10 ;  /* 0x00002000090b7824 */ /* 0x000fe200078e020a */
[----:B------:R-:W-:Y:S01]  /*0400*/  ISETP.GE.AND P1, PT, R8, 0x80, PT ;  /* 0x000000800800780c */ /* 0x000fe20003f26270 */
[----:B------:R-:W-:-:S04]  /*0410*/  IMAD.WIDE R4, R13, 0x4, R4 ;  /* 0x000000040d047825 */ /* 0x000fc800078e0204 */
[----:B------:R-:W-:-:S04]  /*0420*/  IMAD.WIDE R6, R13, 0x4, R6 ;  /* 0x000000040d067825 */ /* 0x000fc800078e0206 */
[----:B------:R-:W-:Y:S02]  /*0430*/  IMAD.SHL.U32 R13, R9, 0x1000, RZ ;  /* 0x00001000090d7824 */ /* 0x000fe400078e00ff */
[----:B-1----:R-:W-:Y:S01]  /*0440*/  IMAD.WIDE R2, R11, 0x4, R2 ;  /* 0x000000040b027825 */ /* 0x002fe200078e0202 */
[----:B------:R-:W-:-:S03]  /*0450*/  CS2R R10, SRZ ;  /* 0x00000000000a7805 */ /* 0x000fc6000001ff00 */
[C---:B------:R-:W-:Y:S02]  /*0460*/  IMAD.WIDE R8, R13.reuse, 0x4, R4 ;  /* 0x000000040d087825 */ /* 0x040fe400078e0204 */
[----:B------:R-:W1:Y:S01]  /*0470*/  LDC.64 R4, c[0x0][0x228] ;  /* 0x00008a00ff047b82 */ /* 0x000e620000000a00 */
[----:B------:R-:W2:Y:S01]  /*0480*/  @!P1 LDG.E.64 R10, desc[UR4][R2.64] ;  /* 0x00000004020a9981 */ /* 0x000ea2000c1e1b00 */
[----:B------:R-:W-:Y:S01]  /*0490*/  IMAD.WIDE R6, R13, 0x4, R6 ;  /* 0x000000040d067825 */ /* 0x000fe200078e0206 */
[----:B------:R-:W-:-:S06]  /*04a0*/  CS2R R12, SRZ ;  /* 0x00000000000c7805 */ /* 0x000fcc000001ff00 */
[----:B------:R-:W3:Y:S04]  /*04b0*/  @P0 LDG.E.EL R12, desc[UR4][R8.64+-0x2000] ;  /* 0xffe00004080c0981 */ /* 0x000ee8000c2e1900 */
[----:B------:R-:W4:Y:S01]  /*04c0*/  @P0 LDG.E.EL R13, desc[UR4][R6.64+-0x2000] ;  /* 0xffe00004060d0981 */ /* 0x000f22000c2e1900 */
[----:B-1----:R-:W-:Y:S01]  /*04d0*/  IMAD.WIDE R4, R0, 0x4, R4 ;  /* 0x0000000400047825 */ /* 0x002fe200078e0204 */
[----:B--2---:R-:W-:Y:S02]  /*04e0*/  SEL R10, R10, RZ, !P1 ;  /* 0x000000ff0a0a7207 */ /* 0x004fe40004800000 */
[----:B------:R-:W-:Y:S02]  /*04f0*/  SEL R11, R11, RZ, !P1 ;  /* 0x000000ff0b0b7207 */ /* 0x000fe40004800000 */
[----:B---3--:R-:W-:-:S02]  /*0500*/  SEL R15, R12, RZ, P0 ;  /* 0x000000ff0c0f7207 */ /* 0x008fc40000000000 */
[----:B----4-:R-:W-:Y:S02]  /*0510*/  @P1 SEL R11, R13, RZ, P0 ;  /* 0x000000ff0d0b1207 */ /* 0x010fe40000000000 */
[----:B------:R-:W-:-:S05]  /*0520*/  SEL R10, R10, R15, !P1 ;  /* 0x0000000f0a0a7207 */ /* 0x000fca0004800000 */
[----:B------:R-:W-:Y:S01]  /*0530*/  STG.E.64 desc[UR4][R4.64], R10 ;  /* 0x0000000a04007986 */ /* 0x000fe2000c101b04 */
[----:B------:R-:W-:Y:S05]  /*0540*/  EXIT ;  /* 0x000000000000794d */ /* 0x000fea0003800000 */
.L_x_0:
[----:B------:R-:W-:-:S00]  /*0550*/  BRA `(.L_x_0) ;  /* 0xfffffffc00fc7947 */ /* 0x000fc0000383ffff */
[----:B------:R-:W-:-:S00]  /*0560*/  NOP ;  /* 0x0000000000007918 */ /* 0x000fc00000000000 */
        /* <DEDUP_REMOVED lines=9> */
.L_x_1:


//--------------------- .nv.constant0.triton_poi_fused_cat_25 --------------------------
	.section	.nv.constant0.triton_poi_fused_cat_25,"a",@progbits
	.sectionflags	@""
	.align	4
.nv.constant0.triton_poi_fused_cat_25:
	.zero		564
